	.headerflags	@"EF_CUDA_TEXMODE_UNIFIED EF_CUDA_64BIT_ADDRESS EF_CUDA_ACCELERATORS EF_CUDA_SM90 EF_CUDA_VIRTUAL_SM(EF_CUDA_SM90)"
	.elftype	@"ET_EXEC"


//--------------------- .nv.info                  --------------------------
	.section	.nv.info,"",@"SHT_CUDA_INFO"
	.align	4


	//----- nvinfo : EIATTR_REGCOUNT
	.align		4
        /*0000*/ 	.byte	0x04, 0x2f
        /*0002*/ 	.short	(.L_3 - .L_2)
	.align		4
.L_2:
        /*0004*/ 	.word	index@(triton_poi_fused__native_batch_norm_legit_no_training_add_convolution_leaky_relu_24)
        /*0008*/ 	.word	0x0000001a


	//----- nvinfo : EIATTR_MIN_STACK_SIZE
	.align		4
.L_3:
        /*000c*/ 	.byte	0x04, 0x12
        /*000e*/ 	.short	(.L_5 - .L_4)
	.align		4
.L_4:
        /*0010*/ 	.word	index@(triton_poi_fused__native_batch_norm_legit_no_training_add_convolution_leaky_relu_24)
        /*0014*/ 	.word	0x00000000


	//----- nvinfo : EIATTR_FRAME_SIZE
	.align		4
.L_5:
        /*0018*/ 	.byte	0x04, 0x11
        /*001a*/ 	.short	(.L_7 - .L_6)
	.align		4
.L_6:
        /*001c*/ 	.word	index@(triton_poi_fused__native_batch_norm_legit_no_training_add_convolution_leaky_relu_24)
        /*0020*/ 	.word	0x00000000


	//----- nvinfo : EIATTR_MIN_STACK_SIZE
	.align		4
.L_7:
        /*0024*/ 	.byte	0x04, 0x12
        /*0026*/ 	.short	(.L_9 - .L_8)
	.align		4
.L_8:
        /*0028*/ 	.word	index@(triton_poi_fused__native_batch_norm_legit_no_training_add_convolution_leaky_relu_24)
        /*002c*/ 	.word	0x00000000
.L_9:


//--------------------- .nv.info.triton_poi_fused__native_batch_norm_legit_no_training_add_convolution_leaky_relu_24 --------------------------
	.section	.nv.info.triton_poi_fused__native_batch_norm_legit_no_training_add_convolution_leaky_relu_24,"",@"SHT_CUDA_INFO"
	.sectionflags	@""
	.align	4


	//----- nvinfo : EIATTR_CUDA_API_VERSION
	.align		4
        /*0000*/ 	.byte	0x04, 0x37
        /*0002*/ 	.short	(.L_11 - .L_10)
.L_10:
        /*0004*/ 	.word	0x0000007c


	//----- nvinfo : EIATTR_KPARAM_INFO
	.align		4
.L_11:
        /*0008*/ 	.byte	0x04, 0x17
        /*000a*/ 	.short	(.L_13 - .L_12)
.L_12:
        /*000c*/ 	.word	0x00000000
        /*0010*/ 	.short	0x0009
        /*0012*/ 	.short	0x0048
        /*0014*/ 	.byte	0x00, 0xf0, 0x11, 0x00


	//----- nvinfo : EIATTR_KPARAM_INFO
	.align		4
.L_13:
        /*0018*/ 	.byte	0x04, 0x17
        /*001a*/ 	.short	(.L_15 - .L_14)
.L_14:
        /*001c*/ 	.word	0x00000000
        /*0020*/ 	.short	0x0008
        /*0022*/ 	.short	0x0040
        /*0024*/ 	.byte	0x00, 0xf4, 0x21, 0x00


	//----- nvinfo : EIATTR_KPARAM_INFO
	.align		4
.L_15:
        /*0028*/ 	.byte	0x04, 0x17
        /*002a*/ 	.short	(.L_17 - .L_16)
.L_16:
        /*002c*/ 	.word	0x00000000
        /*0030*/ 	.short	0x0007
        /*0032*/ 	.short	0x0038
        /*0034*/ 	.byte	0x00, 0xf4, 0x21, 0x00


	//----- nvinfo : EIATTR_KPARAM_INFO
	.align		4
.L_17:
        /*0038*/ 	.byte	0x04, 0x17
        /*003a*/ 	.short	(.L_19 - .L_18)
.L_18:
        /*003c*/ 	.word	0x00000000
        /*0040*/ 	.short	0x0006
        /*0042*/ 	.short	0x0030
        /*0044*/ 	.byte	0x00, 0xf4, 0x21, 0x00


	//----- nvinfo : EIATTR_KPARAM_INFO
	.align		4
.L_19:
        /*0048*/ 	.byte	0x04, 0x17
        /*004a*/ 	.short	(.L_21 - .L_20)
.L_20:
        /*004c*/ 	.word	0x00000000
        /*0050*/ 	.short	0x0005
        /*0052*/ 	.short	0x0028
        /*0054*/ 	.byte	0x00, 0xf4, 0x21, 0x00


	//----- nvinfo : EIATTR_KPARAM_INFO
	.align		4
.L_21:
        /*0058*/ 	.byte	0x04, 0x17
        /*005a*/ 	.short	(.L_23 - .L_22)
.L_22:
        /*005c*/ 	.word	0x00000000
        /*0060*/ 	.short	0x0004
        /*0062*/ 	.short	0x0020
        /*0064*/ 	.byte	0x00, 0xf4, 0x21, 0x00


	//----- nvinfo : EIATTR_KPARAM_INFO
	.align		4
.L_23:
        /*0068*/ 	.byte	0x04, 0x17
        /*006a*/ 	.short	(.L_25 - .L_24)
.L_24:
        /*006c*/ 	.word	0x00000000
        /*0070*/ 	.short	0x0003
        /*0072*/ 	.short	0x0018
        /*0074*/ 	.byte	0x00, 0xf4, 0x21, 0x00


	//----- nvinfo : EIATTR_KPARAM_INFO
	.align		4
.L_25:
        /*0078*/ 	.byte	0x04, 0x17
        /*007a*/ 	.short	(.L_27 - .L_26)
.L_26:
        /*007c*/ 	.word	0x00000000
        /*0080*/ 	.short	0x0002
        /*0082*/ 	.short	0x0010
        /*0084*/ 	.byte	0x00, 0xf4, 0x21, 0x00


	//----- nvinfo : EIATTR_KPARAM_INFO
	.align		4
.L_27:
        /*0088*/ 	.byte	0x04, 0x17
        /*008a*/ 	.short	(.L_29 - .L_28)
.L_28:
        /*008c*/ 	.word	0x00000000
        /*0090*/ 	.short	0x0001
        /*0092*/ 	.short	0x0008
        /*0094*/ 	.byte	0x00, 0xf4, 0x21, 0x00


	//----- nvinfo : EIATTR_KPARAM_INFO
	.align		4
.L_29:
        /*0098*/ 	.byte	0x04, 0x17
        /*009a*/ 	.short	(.L_31 - .L_30)
.L_30:
        /*009c*/ 	.word	0x00000000
        /*00a0*/ 	.short	0x0000
        /*00a2*/ 	.short	0x0000
        /*00a4*/ 	.byte	0x00, 0xf4, 0x21, 0x00


	//----- nvinfo : EIATTR_SPARSE_MMA_MASK
	.align		4
.L_31:
        /*00a8*/ 	.byte	0x03, 0x50
        /*00aa*/ 	.short	0x0000


	//----- nvinfo : EIATTR_MAXREG_COUNT
	.align		4
        /*00ac*/ 	.byte	0x03, 0x1b
        /*00ae*/ 	.short	0x00ff


	//----- nvinfo : EIATTR_EXIT_INSTR_OFFSETS
	.align		4
        /*00b0*/ 	.byte	0x04, 0x1c
        /*00b2*/ 	.short	(.L_33 - .L_32)


	//   ....[0]....
.L_32:
        /*00b4*/ 	.word	0x000004d0


	//----- nvinfo : EIATTR_REQNTID
	.align		4
.L_33:
        /*00b8*/ 	.byte	0x04, 0x10
        /*00ba*/ 	.short	(.L_35 - .L_34)
.L_34:
        /*00bc*/ 	.word	0x00000080
        /*00c0*/ 	.word	0x00000001
        /*00c4*/ 	.word	0x00000001


	//----- nvinfo : EIATTR_CBANK_PARAM_SIZE
	.align		4
.L_35:
        /*00c8*/ 	.byte	0x03, 0x19
        /*00ca*/ 	.short	0x004c


	//----- nvinfo : EIATTR_PARAM_CBANK
	.align		4
        /*00cc*/ 	.byte	0x04, 0x0a
        /*00ce*/ 	.short	(.L_37 - .L_36)
	.align		4
.L_36:
        /*00d0*/ 	.word	index@(.nv.constant0.triton_poi_fused__native_batch_norm_legit_no_training_add_convolution_leaky_relu_24)
        /*00d4*/ 	.short	0x0210
        /*00d6*/ 	.short	0x004c


	//----- nvinfo : EIATTR_SW_WAR
	.align		4
.L_37:
        /*00d8*/ 	.byte	0x04, 0x36
        /*00da*/ 	.short	(.L_39 - .L_38)
.L_38:
        /*00dc*/ 	.word	0x00000008
.L_39:


//--------------------- .nv.callgraph             --------------------------
	.section	.nv.callgraph,"",@"SHT_CUDA_CALLGRAPH"
	.align	4
	.sectionentsize	8
	.align		4
        /*0000*/ 	.word	0x00000000
	.align		4
        /*0004*/ 	.word	0xffffffff
	.align		4
        /*0008*/ 	.word	0x00000000
	.align		4
        /*000c*/ 	.word	0xfffffffe
	.align		4
        /*0010*/ 	.word	0x00000000
	.align		4
        /*0014*/ 	.word	0xfffffffd
	.align		4
        /*0018*/ 	.word	0x00000000
	.align		4
        /*001c*/ 	.word	0xfffffffc


//--------------------- .nv.constant4             --------------------------
	.section	.nv.constant4,"a",@progbits
	.align	8
	.align		8
.nv.constant4:
        /*0000*/ 	.dword	_$_str
	.align		8
        /*0008*/ 	.dword	_$_str_$_2


//--------------------- .text.triton_poi_fused__native_batch_norm_legit_no_training_add_convolution_leaky_relu_24 --------------------------
	.section	.text.triton_poi_fused__native_batch_norm_legit_no_training_add_convolution_leaky_relu_24,"ax",@progbits
	.align	128
        .global         triton_poi_fused__native_batch_norm_legit_no_training_add_convolution_leaky_relu_24
        .type           triton_poi_fused__native_batch_norm_legit_no_training_add_convolution_leaky_relu_24,@function
        .size           triton_poi_fused__native_batch_norm_legit_no_training_add_convolution_leaky_relu_24,(.L_x_1 - triton_poi_fused__native_batch_norm_legit_no_training_add_convolution_leaky_relu_24)
        .other          triton_poi_fused__native_batch_norm_legit_no_training_add_convolution_leaky_relu_24,@"STO_CUDA_ENTRY STV_DEFAULT"
triton_poi_fused__native_batch_norm_legit_no_training_add_convolution_leaky_relu_24:
.text.triton_poi_fused__native_batch_norm_legit_no_training_add_convolution_leaky_relu_24:
[----:B------:R-:W-:Y:S01]  /*0000*/  LDC R1, c[0x0][0x28] ;  /* 0x00000a00ff017b82 */ /* 0x000fe20000000800 */
[----:B------:R-:W1:Y:S07]  /*0010*/  S2R R0, SR_TID.X ;  /* 0x0000000000007919 */ /* 0x000e6e0000002100 */
[----:B------:R-:W2:Y:S01]  /*0020*/  LDC.64 R6, c[0x0][0x240] ;  /* 0x00009000ff067b82 */ /* 0x000ea20000000a00 */
[----:B------:R-:W-:Y:S01]  /*0030*/  ULDC.64 UR4, c[0x0][0x208] ;  /* 0x0000820000047ab9 */ /* 0x000fe20000000a00 */
[----:B------:R-:W3:Y:S06]  /*0040*/  S2R R5, SR_CTAID.X ;  /* 0x0000000000057919 */ /* 0x000eec0000002500 */
[----:B------:R-:W4:Y:S08]  /*0050*/  LDC.64 R8, c[0x0][0x230] ;  /* 0x00008c00ff087b82 */ /* 0x000f300000000a00 */
[----:B------:R-:W5:Y:S08]  /*0060*/  LDC.64 R18, c[0x0][0x220] ;  /* 0x00008800ff127b82 */ /* 0x000f700000000a00 */
[----:B------:R-:W5:Y:S01]  /*0070*/  LDC.64 R20, c[0x0][0x238] ;  /* 0x00008e00ff147b82 */ /* 0x000f620000000a00 */
[----:B-1----:R-:W-:-:S07]  /*0080*/  SHF.L.U32 R0, R0, 0x1, RZ ;  /* 0x0000000100007819 */ /* 0x002fce00000006ff */
[----:B------:R-:W1:Y:S01]  /*0090*/  LDC.64 R14, c[0x0][0x248] ;  /* 0x00009200ff0e7b82 */ /* 0x000e620000000a00 */
[----:B---3--:R-:W-:Y:S02]  /*00a0*/  SHF.R.S32.HI R3, RZ, 0x17, R5 ;  /* 0x00000017ff037819 */ /* 0x008fe40000011405 */
[----:B------:R-:W-:Y:S02]  /*00b0*/  LOP3.LUT R0, R0, 0xfe, RZ, 0xc0, !PT ;  /* 0x000000fe00007812 */ /* 0x000fe400078ec0ff */
[----:B------:R-:W-:-:S03]  /*00c0*/  SGXT R3, R3, 0x1 ;  /* 0x000000010303781a */ /* 0x000fc60000000200 */
[----:B------:R-:W3:Y:S01]  /*00d0*/  LDC.64 R12, c[0x0][0x250] ;  /* 0x00009400ff0c7b82 */ /* 0x000ee20000000a00 */
[----:B------:R-:W-:-:S04]  /*00e0*/  LEA R0, R5, R0, 0x8 ;  /* 0x0000000005007211 */ /* 0x000fc800078e40ff */
[----:B------:R-:W-:-:S03]  /*00f0*/  LEA.HI R3, R3, R0, RZ, 0x8 ;  /* 0x0000000003037211 */ /* 0x000fc600078f40ff */
[----:B------:R-:W1:Y:S01]  /*0100*/  LDC.64 R4, c[0x0][0x228] ;  /* 0x00008a00ff047b82 */ /* 0x000e620000000a00 */
[----:B------:R-:W-:-:S04]  /*0110*/  LOP3.LUT R3, R3, 0xffffff00, RZ, 0xc0, !PT ;  /* 0xffffff0003037812 */ /* 0x000fc800078ec0ff */
[----:B------:R-:W-:-:S03]  /*0120*/  IADD3 R17, R0, -R3, RZ ;  /* 0x8000000300117210 */ /* 0x000fc60007ffe0ff */
[----:B------:R-:W3:Y:S02]  /*0130*/  LDC.64 R2, c[0x0][0x210] ;  /* 0x00008400ff027b82 */ /* 0x000ee40000000a00 */
[----:B--2---:R-:W-:-:S06]  /*0140*/  IMAD.WIDE R6, R17, 0x4, R6 ;  /* 0x0000000411067825 */ /* 0x004fcc00078e0206 */
[----:B------:R-:W2:Y:S01]  /*0150*/  LDG.E.EL.64 R6, desc[UR4][R6.64] ;  /* 0x0000000406067981 */ /* 0x000ea2000c2e1b00 */
[----:B----4-:R-:W-:-:S04]  /*0160*/  IMAD.WIDE R8, R17, 0x4, R8 ;  /* 0x0000000411087825 */ /* 0x010fc800078e0208 */
[----:B-----5:R-:W-:Y:S02]  /*0170*/  IMAD.WIDE R18, R17, 0x4, R18 ;  /* 0x0000000411127825 */ /* 0x020fe400078e0212 */
[----:B------:R-:W4:Y:S02]  /*0180*/  LDG.E.EL.64 R8, desc[UR4][R8.64] ;  /* 0x0000000408087981 */ /* 0x000f24000c2e1b00 */
[C---:B01----:R-:W-:Y:S02]  /*0190*/  IMAD.WIDE R4, R0.reuse, 0x4, R4 ;  /* 0x0000000400047825 */ /* 0x043fe400078e0204 */
[----:B------:R-:W5:Y:S04]  /*01a0*/  LDG.E.EL.64 R18, desc[UR4][R18.64] ;  /* 0x0000000412127981 */ /* 0x000f68000c2e1b00 */
[----:B------:R-:W4:Y:S01]  /*01b0*/  LDG.E.64 R4, desc[UR4][R4.64] ;  /* 0x0000000404047981 */ /* 0x000f22000c1e1b00 */
[----:B---3--:R-:W-:-:S05]  /*01c0*/  IMAD.WIDE R2, R0, 0x4, R2 ;  /* 0x0000000400027825 */ /* 0x008fca00078e0202 */
[----:B------:R-:W5:Y:S01]  /*01d0*/  LDG.E.64 R10, desc[UR4][R2.64] ;  /* 0x00000004020a7981 */ /* 0x000f62000c1e1b00 */
[----:B------:R-:W-:-:S04]  /*01e0*/  IMAD.WIDE R20, R17, 0x4, R20 ;  /* 0x0000000411147825 */ /* 0x000fc800078e0214 */
[C---:B------:R-:W-:Y:S02]  /*01f0*/  IMAD.WIDE R22, R17.reuse, 0x4, R14 ;  /* 0x0000000411167825 */ /* 0x040fe400078e020e */
[----:B------:R-:W3:Y:S02]  /*0200*/  LDG.E.EL.64 R20, desc[UR4][R20.64] ;  /* 0x0000000414147981 */ /* 0x000ee4000c2e1b00 */
[----:B------:R-:W-:Y:S02]  /*0210*/  IMAD.WIDE R14, R17, 0x4, R12 ;  /* 0x00000004110e7825 */ /* 0x000fe400078e020c */
[----:B------:R0:W3:Y:S04]  /*0220*/  LDG.E.EL.64 R12, desc[UR4][R22.64] ;  /* 0x00000004160c7981 */ /* 0x0000e8000c2e1b00 */
[----:B------:R-:W3:Y:S01]  /*0230*/  LDG.E.EL.64 R14, desc[UR4][R14.64] ;  /* 0x000000040e0e7981 */ /* 0x000ee2000c2e1b00 */
[----:B0-----:R-:W-:Y:S01]  /*0240*/  HFMA2.MMA R22, -RZ, RZ, 1.625, 0 ;  /* 0x3e800000ff167435 */ /* 0x001fe200000001ff */
[----:B--2---:R-:W-:Y:S01]  /*0250*/  FADD R6, R6, 0.0010000000474974513054 ;  /* 0x3a83126f06067421 */ /* 0x004fe20000000000 */
[----:B------:R-:W-:-:S03]  /*0260*/  FADD R7, R7, 0.0010000000474974513054 ;  /* 0x3a83126f07077421 */ /* 0x000fc60000000000 */
[----:B------:R-:W0:Y:S08]  /*0270*/  MUFU.SQRT R16, R6 ;  /* 0x0000000600107308 */ /* 0x000e300000002000 */
[----:B------:R-:W1:Y:S01]  /*0280*/  MUFU.SQRT R17, R7 ;  /* 0x0000000700117308 */ /* 0x000e620000002000 */
[C---:B0-----:R-:W-:Y:S02]  /*0290*/  FSETP.GT.AND P0, PT, R16.reuse, 8.50705917302346158658e+37, PT ;  /* 0x7e8000001000780b */ /* 0x041fe40003f04000 */
[----:B------:R-:W-:-:S02]  /*02a0*/  FSETP.GEU.AND P2, PT, R16, 1.175494350822287508e-38, PT ;  /* 0x008000001000780b */ /* 0x000fc40003f4e000 */
[C---:B-1----:R-:W-:Y:S02]  /*02b0*/  FSETP.GT.AND P1, PT, R17.reuse, 8.50705917302346158658e+37, PT ;  /* 0x7e8000001100780b */ /* 0x042fe40003f24000 */
[----:B------:R-:W-:-:S07]  /*02c0*/  FSETP.GEU.AND P3, PT, R17, 1.175494350822287508e-38, PT ;  /* 0x008000001100780b */ /* 0x000fce0003f6e000 */
[----:B------:R-:W-:-:S04]  /*02d0*/  @P0 FMUL R16, R16, 0.25 ;  /* 0x3e80000010100820 */ /* 0x000fc80000400000 */
[----:B------:R-:W-:Y:S01]  /*02e0*/  @!P2 FMUL R16, R16, 16777216 ;  /* 0x4b8000001010a820 */ /* 0x000fe20000400000 */
[----:B------:R-:W-:-:S04]  /*02f0*/  @P1 FMUL R17, R17, 0.25 ;  /* 0x3e80000011111820 */ /* 0x000fc80000400000 */
[----:B------:R-:W-:Y:S01]  /*0300*/  @!P3 FMUL R17, R17, 16777216 ;  /* 0x4b8000001111b820 */ /* 0x000fe20000400000 */
[----:B------:R-:W0:Y:S01]  /*0310*/  MUFU.RCP R16, R16 ;  /* 0x0000001000107308 */ /* 0x000e220000001000 */
[----:B----4-:R-:W-:Y:S01]  /*0320*/  FADD R6, R5, R9 ;  /* 0x0000000905067221 */ /* 0x010fe20000000000 */
[----:B------:R-:W-:-:S06]  /*0330*/  FSEL R9, R22, 1, P0 ;  /* 0x3f80000016097808 */ /* 0x000fcc0000000000 */
[----:B------:R-:W1:Y:S01]  /*0340*/  MUFU.RCP R17, R17 ;  /* 0x0000001100117308 */ /* 0x000e620000001000 */
[----:B------:R-:W-:Y:S01]  /*0350*/  FSEL R22, R22, 1, P1 ;  /* 0x3f80000016167808 */ /* 0x000fe20000800000 */
[----:B------:R-:W-:Y:S01]  /*0360*/  FADD R7, R4, R8 ;  /* 0x0000000804077221 */ /* 0x000fe20000000000 */
[----:B-----5:R-:W-:Y:S01]  /*0370*/  FADD R4, R10, R18 ;  /* 0x000000120a047221 */ /* 0x020fe20000000000 */
[----:B------:R-:W-:Y:S01]  /*0380*/  FADD R5, R11, R19 ;  /* 0x000000130b057221 */ /* 0x000fe20000000000 */
[----:B------:R-:W-:Y:S01]  /*0390*/  @!P2 FMUL R9, R9, 16777216 ;  /* 0x4b8000000909a820 */ /* 0x000fe20000400000 */
[----:B------:R-:W-:Y:S01]  /*03a0*/  @!P3 FMUL R22, R22, 16777216 ;  /* 0x4b8000001616b820 */ /* 0x000fe20000400000 */
[----:B------:R-:W-:Y:S01]  /*03b0*/  FADD R4, R4, R7 ;  /* 0x0000000704047221 */ /* 0x000fe20000000000 */
[----:B------:R-:W-:Y:S01]  /*03c0*/  FADD R5, R5, R6 ;  /* 0x0000000605057221 */ /* 0x000fe20000000000 */
[----:B0-----:R-:W-:Y:S01]  /*03d0*/  FMUL R9, R16, R9 ;  /* 0x0000000910097220 */ /* 0x001fe20000400000 */
[----:B------:R-:W0:Y:S01]  /*03e0*/  LDC.64 R6, c[0x0][0x218] ;  /* 0x00008600ff067b82 */ /* 0x000e220000000a00 */
[----:B---3--:R-:W-:Y:S01]  /*03f0*/  FADD R20, -R20, R4 ;  /* 0x0000000414147221 */ /* 0x008fe20000000100 */
[----:B------:R-:W-:Y:S01]  /*0400*/  FADD R21, -R21, R5 ;  /* 0x0000000515157221 */ /* 0x000fe20000000100 */
[----:B-1----:R-:W-:-:S02]  /*0410*/  FMUL R22, R17, R22 ;  /* 0x0000001611167220 */ /* 0x002fc40000400000 */
[----:B------:R-:W-:Y:S02]  /*0420*/  FMUL R9, R20, R9 ;  /* 0x0000000914097220 */ /* 0x000fe40000400000 */
[----:B------:R-:W-:Y:S02]  /*0430*/  FMUL R22, R21, R22 ;  /* 0x0000001615167220 */ /* 0x000fe40000400000 */
[----:B------:R-:W-:Y:S02]  /*0440*/  FFMA R12, R12, R9, R14 ;  /* 0x000000090c0c7223 */ /* 0x000fe4000000000e */
[----:B------:R-:W-:-:S03]  /*0450*/  FFMA R13, R13, R22, R15 ;  /* 0x000000160d0d7223 */ /* 0x000fc6000000000f */
[----:B------:R-:W-:Y:S02]  /*0460*/  FSETP.GT.AND P0, PT, R12, RZ, PT ;  /* 0x000000ff0c00720b */ /* 0x000fe40003f04000 */
[----:B------:R-:W-:Y:S01]  /*0470*/  FSETP.GT.AND P1, PT, R13, RZ, PT ;  /* 0x000000ff0d00720b */ /* 0x000fe20003f24000 */
[----:B------:R-:W-:Y:S01]  /*0480*/  STG.E.64 desc[UR4][R2.64], R4 ;  /* 0x0000000402007986 */ /* 0x000fe2000c101b04 */
[----:B0-----:R-:W-:-:S09]  /*0490*/  IMAD.WIDE R6, R0, 0x4, R6 ;  /* 0x0000000400067825 */ /* 0x001fd200078e0206 */
[----:B------:R-:W-:Y:S02]  /*04a0*/  @!P0 FMUL R12, R12, 0.10000000149011611938 ;  /* 0x3dcccccd0c0c8820 */ /* 0x000fe40000400000 */
[----:B------:R-:W-:-:S05]  /*04b0*/  @!P1 FMUL R13, R13, 0.10000000149011611938 ;  /* 0x3dcccccd0d0d9820 */ /* 0x000fca0000400000 */
[----:B------:R-:W-:Y:S01]  /*04c0*/  STG.E.64 desc[UR4][R6.64], R12 ;  /* 0x0000000c06007986 */ /* 0x000fe2000c101b04 */
[----:B------:R-:W-:Y:S05]  /*04d0*/  EXIT ;  /* 0x000000000000794d */ /* 0x000fea0003800000 */
.L_x_0:
[----:B------:R-:W-:-:S00]  /*04e0*/  BRA `(.L_x_0) ;  /* 0xfffffffc00fc7947 */ /* 0x000fc0000383ffff */
[----:B------:R-:W-:-:S00]  /*04f0*/  NOP ;  /* 0x0000000000007918 */ /* 0x000fc00000000000 */
        /* <DEDUP_REMOVED lines=8> */
.L_x_1:


//--------------------- .nv.global.init           --------------------------
	.section	.nv.global.init,"aw",@progbits
.nv.global.init:
	.type		_$_str,@object
	.size		_$_str,(_$_str_$_2 - _$_str)
_$_str:
        /*0000*/ 	.byte	0x5f, 0x5f, 0x43, 0x55, 0x44, 0x41, 0x5f, 0x46, 0x54, 0x5a, 0x00
	.type		_$_str_$_2,@object
	.size		_$_str_$_2,(.L_1 - _$_str_$_2)
_$_str_$_2:
        /*000b*/ 	.byte	0x5f, 0x5f, 0x43, 0x55, 0x44, 0x41, 0x5f, 0x50, 0x52, 0x45, 0x43, 0x5f, 0x53, 0x51, 0x52, 0x54
        /*001b*/ 	.byte	0x00
.L_1:


//--------------------- .nv.constant0.triton_poi_fused__native_batch_norm_legit_no_training_add_convolution_leaky_relu_24 --------------------------
	.section	.nv.constant0.triton_poi_fused__native_batch_norm_legit_no_training_add_convolution_leaky_relu_24,"a",@progbits
	.sectionflags	@""
	.align	4
.nv.constant0.triton_poi_fused__native_batch_norm_legit_no_training_add_convolution_leaky_relu_24:
	.zero		604
